//
// Generated by NVIDIA NVVM Compiler
//
// Compiler Build ID: CL-36424714
// Cuda compilation tools, release 13.0, V13.0.88
// Based on NVVM 20.0.0
//

.version 9.0
.target sm_100
.address_size 64

	// .globl	_Z21inicializa_histogramaPfS_ii

.visible .entry _Z21inicializa_histogramaPfS_ii(
	.param .u64 .ptr .align 1 _Z21inicializa_histogramaPfS_ii_param_0,
	.param .u64 .ptr .align 1 _Z21inicializa_histogramaPfS_ii_param_1,
	.param .u32 _Z21inicializa_histogramaPfS_ii_param_2,
	.param .u32 _Z21inicializa_histogramaPfS_ii_param_3
)
{
	.reg .pred 	%p<12>;
	.reg .b32 	%r<34>;
	.reg .b64 	%rd<16>;

	ld.param.u64 	%rd8, [_Z21inicializa_histogramaPfS_ii_param_1];
	ld.param.u32 	%r17, [_Z21inicializa_histogramaPfS_ii_param_2];
	ld.param.u32 	%r16, [_Z21inicializa_histogramaPfS_ii_param_3];
	cvta.to.global.u64 	%rd1, %rd8;
	mov.u32 	%r18, %ctaid.x;
	mov.u32 	%r19, %ntid.x;
	mul.lo.s32 	%r20, %r18, %r19;
	mov.u32 	%r21, %tid.x;
	neg.s32 	%r22, %r21;
	setp.ne.s32 	%p1, %r20, %r22;
	min.s32 	%r23, %r17, %r16;
	setp.lt.s32 	%p2, %r23, 1;
	or.pred  	%p3, %p2, %p1;
	@%p3 bra 	$L__BB0_13;
	and.b32  	%r1, %r16, 15;
	setp.lt.u32 	%p4, %r16, 16;
	mov.b32 	%r31, 0;
	@%p4 bra 	$L__BB0_4;
	and.b32  	%r31, %r16, 2147483632;
	neg.s32 	%r29, %r31;
	add.s64 	%rd14, %rd1, 32;
$L__BB0_3:
	.pragma "nounroll";
	mov.b32 	%r25, 0;
	st.global.u32 	[%rd14+-32], %r25;
	st.global.u32 	[%rd14+-28], %r25;
	st.global.u32 	[%rd14+-24], %r25;
	st.global.u32 	[%rd14+-20], %r25;
	st.global.u32 	[%rd14+-16], %r25;
	st.global.u32 	[%rd14+-12], %r25;
	st.global.u32 	[%rd14+-8], %r25;
	st.global.u32 	[%rd14+-4], %r25;
	st.global.u32 	[%rd14], %r25;
	st.global.u32 	[%rd14+4], %r25;
	st.global.u32 	[%rd14+8], %r25;
	st.global.u32 	[%rd14+12], %r25;
	st.global.u32 	[%rd14+16], %r25;
	st.global.u32 	[%rd14+20], %r25;
	st.global.u32 	[%rd14+24], %r25;
	st.global.u32 	[%rd14+28], %r25;
	add.s32 	%r29, %r29, 16;
	add.s64 	%rd14, %rd14, 64;
	setp.ne.s32 	%p5, %r29, 0;
	@%p5 bra 	$L__BB0_3;
$L__BB0_4:
	setp.eq.s32 	%p6, %r1, 0;
	@%p6 bra 	$L__BB0_13;
	and.b32  	%r7, %r16, 7;
	setp.lt.u32 	%p7, %r1, 8;
	@%p7 bra 	$L__BB0_7;
	mul.wide.u32 	%rd9, %r31, 4;
	add.s64 	%rd10, %rd1, %rd9;
	mov.b32 	%r26, 0;
	st.global.u32 	[%rd10], %r26;
	st.global.u32 	[%rd10+4], %r26;
	st.global.u32 	[%rd10+8], %r26;
	st.global.u32 	[%rd10+12], %r26;
	st.global.u32 	[%rd10+16], %r26;
	st.global.u32 	[%rd10+20], %r26;
	st.global.u32 	[%rd10+24], %r26;
	st.global.u32 	[%rd10+28], %r26;
	add.s32 	%r31, %r31, 8;
$L__BB0_7:
	setp.eq.s32 	%p8, %r7, 0;
	@%p8 bra 	$L__BB0_13;
	and.b32  	%r10, %r16, 3;
	setp.lt.u32 	%p9, %r7, 4;
	@%p9 bra 	$L__BB0_10;
	mul.wide.u32 	%rd11, %r31, 4;
	add.s64 	%rd12, %rd1, %rd11;
	mov.b32 	%r27, 0;
	st.global.u32 	[%rd12], %r27;
	st.global.u32 	[%rd12+4], %r27;
	st.global.u32 	[%rd12+8], %r27;
	st.global.u32 	[%rd12+12], %r27;
	add.s32 	%r31, %r31, 4;
$L__BB0_10:
	setp.eq.s32 	%p10, %r10, 0;
	@%p10 bra 	$L__BB0_13;
	mul.wide.u32 	%rd13, %r31, 4;
	add.s64 	%rd15, %rd1, %rd13;
	neg.s32 	%r33, %r10;
$L__BB0_12:
	.pragma "nounroll";
	mov.b32 	%r28, 0;
	st.global.u32 	[%rd15], %r28;
	add.s64 	%rd15, %rd15, 4;
	add.s32 	%r33, %r33, 1;
	setp.ne.s32 	%p11, %r33, 0;
	@%p11 bra 	$L__BB0_12;
$L__BB0_13:
	ret;

}
	// .globl	_Z10histogramaPfS_ii
.visible .entry _Z10histogramaPfS_ii(
	.param .u64 .ptr .align 1 _Z10histogramaPfS_ii_param_0,
	.param .u64 .ptr .align 1 _Z10histogramaPfS_ii_param_1,
	.param .u32 _Z10histogramaPfS_ii_param_2,
	.param .u32 _Z10histogramaPfS_ii_param_3
)
{
	.reg .pred 	%p<16>;
	.reg .b32 	%r<28>;
	.reg .b32 	%f<48>;
	.reg .b64 	%rd<9>;

	ld.param.u64 	%rd1, [_Z10histogramaPfS_ii_param_0];
	ld.param.u64 	%rd2, [_Z10histogramaPfS_ii_param_1];
	ld.param.u32 	%r13, [_Z10histogramaPfS_ii_param_2];
	ld.param.u32 	%r12, [_Z10histogramaPfS_ii_param_3];
	mov.u32 	%r14, %ctaid.x;
	mov.u32 	%r15, %ntid.x;
	mov.u32 	%r16, %tid.x;
	mad.lo.s32 	%r1, %r14, %r15, %r16;
	setp.ge.s32 	%p1, %r1, %r13;
	@%p1 bra 	$L__BB1_14;
	cvta.to.global.u64 	%rd3, %rd1;
	mul.wide.s32 	%rd4, %r1, 4;
	add.s64 	%rd5, %rd3, %rd4;
	ld.global.f32 	%f1, [%rd5];
	cvt.rn.f32.s32 	%f20, %r12;
	abs.f32 	%f2, %f20;
	abs.f32 	%f47, %f1;
	setp.lt.f32 	%p2, %f47, %f2;
	@%p2 bra 	$L__BB1_13;
	mul.f32 	%f4, %f2, 0f4B000000;
	setp.gtu.f32 	%p3, %f47, %f4;
	@%p3 bra 	$L__BB1_9;
	div.approx.f32 	%f21, %f47, %f2;
	cvt.rzi.f32.f32 	%f45, %f21;
	neg.f32 	%f6, %f2;
	fma.rn.f32 	%f7, %f6, %f45, %f47;
	mov.b32 	%r2, %f7;
	mov.b32 	%r17, %f2;
	setp.lt.u32 	%p4, %r2, %r17;
	@%p4 bra 	$L__BB1_8;
	setp.lt.u32 	%p5, %r2, -2147483647;
	@%p5 bra 	$L__BB1_6;
	add.f32 	%f26, %f45, 0fBF800000;
	setp.lt.f32 	%p8, %f7, %f6;
	add.f32 	%f27, %f26, 0fBF800000;
	selp.f32 	%f45, %f27, %f26, %p8;
	bra.uni 	$L__BB1_8;
$L__BB1_6:
	add.f32 	%f45, %f45, 0f3F800000;
	add.f32 	%f22, %f2, %f2;
	setp.ltu.f32 	%p6, %f7, %f22;
	@%p6 bra 	$L__BB1_8;
	add.f32 	%f23, %f45, 0f3F800000;
	fma.rn.f32 	%f24, %f2, 0fC0400000, %f7;
	setp.ge.f32 	%p7, %f24, 0f00000000;
	add.f32 	%f25, %f23, 0f3F800000;
	selp.f32 	%f45, %f25, %f23, %p7;
$L__BB1_8:
	fma.rn.f32 	%f47, %f6, %f45, %f47;
	bra.uni 	$L__BB1_13;
$L__BB1_9:
	mov.b32 	%r3, %f47;
	mov.b32 	%r18, %f4;
	and.b32  	%r4, %r18, -8388608;
	and.b32  	%r19, %r3, 8388607;
	or.b32  	%r26, %r19, 1065353216;
	and.b32  	%r20, %r18, 8388607;
	or.b32  	%r6, %r20, 1065353216;
	mov.b32 	%f46, %r26;
	sub.s32 	%r21, %r3, %r4;
	and.b32  	%r22, %r21, -8388608;
	add.s32 	%r27, %r22, 192937984;
	setp.eq.s32 	%p9, %r27, 0;
	@%p9 bra 	$L__BB1_12;
	mov.b32 	%f28, %r6;
	rcp.approx.ftz.f32 	%f14, %f28;
	neg.f32 	%f15, %f28;
$L__BB1_11:
	min.u32 	%r23, %r27, 192937984;
	add.s32 	%r24, %r26, %r23;
	mov.b32 	%f29, %r24;
	mul.f32 	%f30, %f14, %f29;
	fma.rn.f32 	%f31, %f15, %f30, %f29;
	fma.rn.f32 	%f32, %f31, %f14, %f30;
	fma.rn.f32 	%f33, %f15, %f32, %f29;
	fma.rz.f32 	%f34, %f33, %f14, %f32;
	cvt.rzi.f32.f32 	%f35, %f34;
	fma.rn.f32 	%f46, %f15, %f35, %f29;
	sub.s32 	%r27, %r27, %r23;
	mov.b32 	%r26, %f46;
	setp.ne.s32 	%p10, %r27, 0;
	setp.ne.s32 	%p11, %r26, 0;
	and.pred  	%p12, %p10, %p11;
	@%p12 bra 	$L__BB1_11;
$L__BB1_12:
	mov.b32 	%f37, %r4;
	setp.leu.f32 	%p13, %f2, 0f00000000;
	setp.gt.u32 	%p14, %r3, 2139095039;
	selp.f32 	%f38, 0f7FFFFFFF, %f37, %p14;
	selp.f32 	%f39, 0f7FFFFFFF, %f38, %p13;
	mul.f32 	%f40, %f46, 0f34000000;
	mul.f32 	%f47, %f39, %f40;
$L__BB1_13:
	abs.f32 	%f41, %f47;
	setp.nan.f32 	%p15, %f41, %f41;
	copysign.f32 	%f42, %f1, %f47;
	selp.f32 	%f43, %f47, %f42, %p15;
	cvt.rzi.s32.f32 	%r25, %f43;
	cvta.to.global.u64 	%rd6, %rd2;
	mul.wide.s32 	%rd7, %r25, 4;
	add.s64 	%rd8, %rd6, %rd7;
	atom.global.add.f32 	%f44, [%rd8], 0f3F800000;
$L__BB1_14:
	ret;

}


// ===== COMPILED SASS (sm_100) =====

	.target	sm_100

	.elftype	@"ET_EXEC"


//--------------------- .note.nv.tkinfo           --------------------------
	.section	.note.nv.tkinfo,"",@"SHT_NOTE"
	.sectionflags	@"SHF_NOTE_NV_TKINFO"
	.tkinfo
        /*0018*/ 	.word	0x00000002
        /*0030*/ 	.string	""
        /*0030*/ 	.string	"ptxas"
        /*0030*/ 	.string	"Cuda compilation tools, release 13.0, V13.0.88"
        /*0030*/ 	.string	"Build cuda_13.0.r13.0/compiler.36424714_0"
        /*0030*/ 	.string	"-arch sm_100 -m 64 "



//--------------------- .note.nv.cuinfo           --------------------------
	.section	.note.nv.cuinfo,"",@"SHT_NOTE"
	.sectionflags	@"SHF_NOTE_NV_CUINFO"
        /*0018*/ 	.short	0x0002
        /*001a*/ 	.short	0x0064
        /*001c*/ 	.short	0x0082
	.zero		2


//--------------------- .nv.info                  --------------------------
	.section	.nv.info,"",@"SHT_CUDA_INFO"
	.align	4


	//----- nvinfo : EIATTR_REGCOUNT
	.align		4
        /*0000*/ 	.byte	0x04, 0x2f
        /*0002*/ 	.short	(.L_1 - .L_0)
	.align		4
.L_0:
        /*0004*/ 	.word	index@(_Z21inicializa_histogramaPfS_ii)
        /*0008*/ 	.word	0x0000000c


	//----- nvinfo : EIATTR_FRAME_SIZE
	.align		4
.L_1:
        /*000c*/ 	.byte	0x04, 0x11
        /*000e*/ 	.short	(.L_3 - .L_2)
	.align		4
.L_2:
        /*0010*/ 	.word	index@(_Z21inicializa_histogramaPfS_ii)
        /*0014*/ 	.word	0x00000000


	//----- nvinfo : EIATTR_REGCOUNT
	.align		4
.L_3:
        /*0018*/ 	.byte	0x04, 0x2f
        /*001a*/ 	.short	(.L_5 - .L_4)
	.align		4
.L_4:
        /*001c*/ 	.word	index@(_Z10histogramaPfS_ii)
        /*0020*/ 	.word	0x0000000d


	//----- nvinfo : EIATTR_FRAME_SIZE
	.align		4
.L_5:
        /*0024*/ 	.byte	0x04, 0x11
        /*0026*/ 	.short	(.L_7 - .L_6)
	.align		4
.L_6:
        /*0028*/ 	.word	index@(_Z10histogramaPfS_ii)
        /*002c*/ 	.word	0x00000000


	//----- nvinfo : EIATTR_MIN_STACK_SIZE
	.align		4
.L_7:
        /*0030*/ 	.byte	0x04, 0x12
        /*0032*/ 	.short	(.L_9 - .L_8)
	.align		4
.L_8:
        /*0034*/ 	.word	index@(_Z10histogramaPfS_ii)
        /*0038*/ 	.word	0x00000000


	//----- nvinfo : EIATTR_MIN_STACK_SIZE
	.align		4
.L_9:
        /*003c*/ 	.byte	0x04, 0x12
        /*003e*/ 	.short	(.L_11 - .L_10)
	.align		4
.L_10:
        /*0040*/ 	.word	index@(_Z21inicializa_histogramaPfS_ii)
        /*0044*/ 	.word	0x00000000
.L_11:


//--------------------- .nv.compat                --------------------------
	.section	.nv.compat,"",@"SHT_CUDA_COMPAT_INFO"
	.align	4
        /*0000*/ 	.byte	0x02, 0x09, 0x00, 0x00, 0x02, 0x02, 0x01, 0x00, 0x02, 0x05, 0x05, 0x00, 0x03, 0x07, 0x01, 0x01
        /*0010*/ 	.byte	0x02, 0x03, 0x00, 0x00, 0x02, 0x06, 0x01, 0x00, 0x04, 0x0b, 0x08, 0x00, 0x01, 0x00, 0x00, 0x00
        /*0020*/ 	.byte	0x00, 0x00, 0x00, 0x00


//--------------------- .nv.info._Z10histogramaPfS_ii --------------------------
	.section	.nv.info._Z10histogramaPfS_ii,"",@"SHT_CUDA_INFO"
	.sectionflags	@""
	.align	4


	//----- nvinfo : EIATTR_CUDA_API_VERSION
	.align		4
        /*0000*/ 	.byte	0x04, 0x37
        /*0002*/ 	.short	(.L_13 - .L_12)
.L_12:
        /*0004*/ 	.word	0x00000082


	//----- nvinfo : EIATTR_KPARAM_INFO
	.align		4
.L_13:
        /*0008*/ 	.byte	0x04, 0x17
        /*000a*/ 	.short	(.L_15 - .L_14)
.L_14:
        /*000c*/ 	.word	0x00000000
        /*0010*/ 	.short	0x0003
        /*0012*/ 	.short	0x0014
        /*0014*/ 	.byte	0x00, 0xf0, 0x11, 0x00


	//----- nvinfo : EIATTR_KPARAM_INFO
	.align		4
.L_15:
        /*0018*/ 	.byte	0x04, 0x17
        /*001a*/ 	.short	(.L_17 - .L_16)
.L_16:
        /*001c*/ 	.word	0x00000000
        /*0020*/ 	.short	0x0002
        /*0022*/ 	.short	0x0010
        /*0024*/ 	.byte	0x00, 0xf0, 0x11, 0x00


	//----- nvinfo : EIATTR_KPARAM_INFO
	.align		4
.L_17:
        /*0028*/ 	.byte	0x04, 0x17
        /*002a*/ 	.short	(.L_19 - .L_18)
.L_18:
        /*002c*/ 	.word	0x00000000
        /*0030*/ 	.short	0x0001
        /*0032*/ 	.short	0x0008
        /*0034*/ 	.byte	0x00, 0xf5, 0x21, 0x00


	//----- nvinfo : EIATTR_KPARAM_INFO
	.align		4
.L_19:
        /*0038*/ 	.byte	0x04, 0x17
        /*003a*/ 	.short	(.L_21 - .L_20)
.L_20:
        /*003c*/ 	.word	0x00000000
        /*0040*/ 	.short	0x0000
        /*0042*/ 	.short	0x0000
        /*0044*/ 	.byte	0x00, 0xf5, 0x21, 0x00


	//----- nvinfo : EIATTR_SPARSE_MMA_MASK
	.align		4
.L_21:
        /*0048*/ 	.byte	0x03, 0x50
        /*004a*/ 	.short	0x0000


	//----- nvinfo : EIATTR_MAXREG_COUNT
	.align		4
        /*004c*/ 	.byte	0x03, 0x1b
        /*004e*/ 	.short	0x00ff


	//----- nvinfo : EIATTR_MERCURY_ISA_VERSION
	.align		4
        /*0050*/ 	.byte	0x03, 0x5f
        /*0052*/ 	.short	0x0101


	//----- nvinfo : EIATTR_VRC_CTA_INIT_COUNT
	.align		4
        /*0054*/ 	.byte	0x02, 0x4a
	.zero		1
	.zero		1


	//----- nvinfo : EIATTR_EXIT_INSTR_OFFSETS
	.align		4
        /*0058*/ 	.byte	0x04, 0x1c
        /*005a*/ 	.short	(.L_23 - .L_22)


	//   ....[0]....
.L_22:
        /*005c*/ 	.word	0x00000070


	//   ....[1]....
        /*0060*/ 	.word	0x000005c0


	//----- nvinfo : EIATTR_CRS_STACK_SIZE
	.align		4
.L_23:
        /*0064*/ 	.byte	0x04, 0x1e
        /*0066*/ 	.short	(.L_25 - .L_24)
.L_24:
        /*0068*/ 	.word	0x00000000


	//----- nvinfo : EIATTR_CBANK_PARAM_SIZE
	.align		4
.L_25:
        /*006c*/ 	.byte	0x03, 0x19
        /*006e*/ 	.short	0x0018


	//----- nvinfo : EIATTR_PARAM_CBANK
	.align		4
        /*0070*/ 	.byte	0x04, 0x0a
        /*0072*/ 	.short	(.L_27 - .L_26)
	.align		4
.L_26:
        /*0074*/ 	.word	index@(.nv.constant0._Z10histogramaPfS_ii)
        /*0078*/ 	.short	0x0380
        /*007a*/ 	.short	0x0018


	//----- nvinfo : EIATTR_SW_WAR
	.align		4
.L_27:
        /*007c*/ 	.byte	0x04, 0x36
        /*007e*/ 	.short	(.L_29 - .L_28)
.L_28:
        /*0080*/ 	.word	0x00000008
.L_29:


//--------------------- .nv.info._Z21inicializa_histogramaPfS_ii --------------------------
	.section	.nv.info._Z21inicializa_histogramaPfS_ii,"",@"SHT_CUDA_INFO"
	.sectionflags	@""
	.align	4


	//----- nvinfo : EIATTR_CUDA_API_VERSION
	.align		4
        /*0000*/ 	.byte	0x04, 0x37
        /*0002*/ 	.short	(.L_31 - .L_30)
.L_30:
        /*0004*/ 	.word	0x00000082


	//----- nvinfo : EIATTR_KPARAM_INFO
	.align		4
.L_31:
        /*0008*/ 	.byte	0x04, 0x17
        /*000a*/ 	.short	(.L_33 - .L_32)
.L_32:
        /*000c*/ 	.word	0x00000000
        /*0010*/ 	.short	0x0003
        /*0012*/ 	.short	0x0014
        /*0014*/ 	.byte	0x00, 0xf0, 0x11, 0x00


	//----- nvinfo : EIATTR_KPARAM_INFO
	.align		4
.L_33:
        /*0018*/ 	.byte	0x04, 0x17
        /*001a*/ 	.short	(.L_35 - .L_34)
.L_34:
        /*001c*/ 	.word	0x00000000
        /*0020*/ 	.short	0x0002
        /*0022*/ 	.short	0x0010
        /*0024*/ 	.byte	0x00, 0xf0, 0x11, 0x00


	//----- nvinfo : EIATTR_KPARAM_INFO
	.align		4
.L_35:
        /*0028*/ 	.byte	0x04, 0x17
        /*002a*/ 	.short	(.L_37 - .L_36)
.L_36:
        /*002c*/ 	.word	0x00000000
        /*0030*/ 	.short	0x0001
        /*0032*/ 	.short	0x0008
        /*0034*/ 	.byte	0x00, 0xf5, 0x21, 0x00


	//----- nvinfo : EIATTR_KPARAM_INFO
	.align		4
.L_37:
        /*0038*/ 	.byte	0x04, 0x17
        /*003a*/ 	.short	(.L_39 - .L_38)
.L_38:
        /*003c*/ 	.word	0x00000000
        /*0040*/ 	.short	0x0000
        /*0042*/ 	.short	0x0000
        /*0044*/ 	.byte	0x00, 0xf5, 0x21, 0x00


	//----- nvinfo : EIATTR_SPARSE_MMA_MASK
	.align		4
.L_39:
        /*0048*/ 	.byte	0x03, 0x50
        /*004a*/ 	.short	0x0000


	//----- nvinfo : EIATTR_MAXREG_COUNT
	.align		4
        /*004c*/ 	.byte	0x03, 0x1b
        /*004e*/ 	.short	0x00ff


	//----- nvinfo : EIATTR_MERCURY_ISA_VERSION
	.align		4
        /*0050*/ 	.byte	0x03, 0x5f
        /*0052*/ 	.short	0x0101


	//----- nvinfo : EIATTR_VRC_CTA_INIT_COUNT
	.align		4
        /*0054*/ 	.byte	0x02, 0x4a
	.zero		1
	.zero		1


	//----- nvinfo : EIATTR_EXIT_INSTR_OFFSETS
	.align		4
        /*0058*/ 	.byte	0x04, 0x1c
        /*005a*/ 	.short	(.L_41 - .L_40)


	//   ....[0]....
.L_40:
        /*005c*/ 	.word	0x000000a0


	//   ....[1]....
        /*0060*/ 	.word	0x000002f0


	//   ....[2]....
        /*0064*/ 	.word	0x000003f0


	//   ....[3]....
        /*0068*/ 	.word	0x000004b0


	//   ....[4]....
        /*006c*/ 	.word	0x00000550


	//----- nvinfo : EIATTR_CBANK_PARAM_SIZE
	.align		4
.L_41:
        /*0070*/ 	.byte	0x03, 0x19
        /*0072*/ 	.short	0x0018


	//----- nvinfo : EIATTR_PARAM_CBANK
	.align		4
        /*0074*/ 	.byte	0x04, 0x0a
        /*0076*/ 	.short	(.L_43 - .L_42)
	.align		4
.L_42:
        /*0078*/ 	.word	index@(.nv.constant0._Z21inicializa_histogramaPfS_ii)
        /*007c*/ 	.short	0x0380
        /*007e*/ 	.short	0x0018


	//----- nvinfo : EIATTR_SW_WAR
	.align		4
.L_43:
        /*0080*/ 	.byte	0x04, 0x36
        /*0082*/ 	.short	(.L_45 - .L_44)
.L_44:
        /*0084*/ 	.word	0x00000008
.L_45:


//--------------------- .nv.callgraph             --------------------------
	.section	.nv.callgraph,"",@"SHT_CUDA_CALLGRAPH"
	.align	4
	.sectionentsize	8
	.align		4
        /*0000*/ 	.word	0x00000000
	.align		4
        /*0004*/ 	.word	0xffffffff
	.align		4
        /*0008*/ 	.word	0x00000000
	.align		4
        /*000c*/ 	.word	0xfffffffe
	.align		4
        /*0010*/ 	.word	0x00000000
	.align		4
        /*0014*/ 	.word	0xfffffffd
	.align		4
        /*0018*/ 	.word	0x00000000
	.align		4
        /*001c*/ 	.word	0xfffffffc


//--------------------- .text._Z10histogramaPfS_ii --------------------------
	.section	.text._Z10histogramaPfS_ii,"ax",@progbits
	.align	128
        .global         _Z10histogramaPfS_ii
        .type           _Z10histogramaPfS_ii,@function
        .size           _Z10histogramaPfS_ii,(.L_x_15 - _Z10histogramaPfS_ii)
        .other          _Z10histogramaPfS_ii,@"STO_CUDA_ENTRY STV_DEFAULT"
_Z10histogramaPfS_ii:
.text._Z10histogramaPfS_ii:
[----:B------:R-:W-:Y:S01]  /*0000*/  LDC R1, c[0x0][0x37c] ;  /* 0x0000df00ff017b82 */ /* 0x000fe20000000800 */
[----:B------:R-:W0:Y:S07]  /*0010*/  S2R R0, SR_TID.X ;  /* 0x0000000000007919 */ /* 0x000e2e0000002100 */
[----:B------:R-:W0:Y:S01]  /*0020*/  S2UR UR4, SR_CTAID.X ;  /* 0x00000000000479c3 */ /* 0x000e220000002500 */
[----:B------:R-:W1:Y:S07]  /*0030*/  LDCU UR5, c[0x0][0x390] ;  /* 0x00007200ff0577ac */ /* 0x000e6e0008000800 */
[----:B------:R-:W0:Y:S02]  /*0040*/  LDC R5, c[0x0][0x360] ;  /* 0x0000d800ff057b82 */ /* 0x000e240000000800 */
[----:B0-----:R-:W-:-:S05]  /*0050*/  IMAD R5, R5, UR4, R0 ;  /* 0x0000000405057c24 */ /* 0x001fca000f8e0200 */
[----:B-1----:R-:W-:-:S13]  /*0060*/  ISETP.GE.AND P0, PT, R5, UR5, PT ;  /* 0x0000000505007c0c */ /* 0x002fda000bf06270 */
[----:B------:R-:W-:Y:S05]  /*0070*/  @P0 EXIT ;  /* 0x000000000000094d */ /* 0x000fea0003800000 */
[----:B------:R-:W0:Y:S01]  /*0080*/  LDC.64 R2, c[0x0][0x380] ;  /* 0x0000e000ff027b82 */ /* 0x000e220000000a00 */
[----:B------:R-:W1:Y:S01]  /*0090*/  LDCU.64 UR4, c[0x0][0x358] ;  /* 0x00006b00ff0477ac */ /* 0x000e620008000a00 */
[----:B------:R-:W2:Y:S01]  /*00a0*/  LDCU UR6, c[0x0][0x394] ;  /* 0x00007280ff0677ac */ /* 0x000ea20008000800 */
[----:B0-----:R-:W-:-:S05]  /*00b0*/  IMAD.WIDE R2, R5, 0x4, R2 ;  /* 0x0000000405027825 */ /* 0x001fca00078e0202 */
[----:B-1----:R-:W3:Y:S01]  /*00c0*/  LDG.E R0, desc[UR4][R2.64] ;  /* 0x0000000402007981 */ /* 0x002ee2000c1e1900 */
[----:B--2---:R-:W-:Y:S01]  /*00d0*/  I2FP.F32.S32 R5, UR6 ;  /* 0x0000000600057c45 */ /* 0x004fe20008201400 */
[----:B------:R-:W-:Y:S03]  /*00e0*/  BSSY.RECONVERGENT B0, `(.L_x_0) ;  /* 0x0000045000007945 */ /* 0x000fe60003800200 */
[C---:B---3--:R-:W-:Y:S01]  /*00f0*/  FSETP.GEU.AND P0, PT, |R0|.reuse, |R5|, PT ;  /* 0x400000050000720b */ /* 0x048fe20003f0e200 */
[----:B------:R-:W-:-:S12]  /*0100*/  FADD R4, |R0|, -RZ ;  /* 0x800000ff00047221 */ /* 0x000fd80000000200 */
[----:B------:R-:W-:Y:S05]  /*0110*/  @!P0 BRA `(.L_x_1) ;  /* 0x0000000400048947 */ /* 0x000fea0003800000 */
[----:B------:R-:W-:-:S05]  /*0120*/  FMUL R3, |R5|, 8388608 ;  /* 0x4b00000005037820 */ /* 0x000fca0000400200 */
[----:B------:R-:W-:-:S13]  /*0130*/  FSETP.GTU.AND P0, PT, R4, R3, PT ;  /* 0x000000030400720b */ /* 0x000fda0003f0c000 */
[----:B------:R-:W-:Y:S05]  /*0140*/  @P0 BRA `(.L_x_2) ;  /* 0x0000000000780947 */ /* 0x000fea0003800000 */
[C---:B------:R-:W-:Y:S01]  /*0150*/  FMUL R2, |R5|.reuse, 16777216 ;  /* 0x4b80000005027820 */ /* 0x040fe20000400200 */
[C---:B------:R-:W-:Y:S01]  /*0160*/  FSETP.GEU.AND P0, PT, |R5|.reuse, 1.175494350822287508e-38, PT ;  /* 0x008000000500780b */ /* 0x040fe20003f0e200 */
[----:B------:R-:W-:Y:S01]  /*0170*/  FMUL R3, R4, 16777216 ;  /* 0x4b80000004037820 */ /* 0x000fe20000400000 */
[----:B------:R-:W-:Y:S01]  /*0180*/  FADD R6, |R5|, -RZ ;  /* 0x800000ff05067221 */ /* 0x000fe20000000200 */
[----:B------:R-:W-:Y:S01]  /*0190*/  BSSY.RECONVERGENT B1, `(.L_x_3) ;  /* 0x0000017000017945 */ /* 0x000fe20003800200 */
[----:B------:R-:W-:Y:S02]  /*01a0*/  FSEL R2, R2, |R5|, !P0 ;  /* 0x4000000502027208 */ /* 0x000fe40004000000 */
[----:B------:R-:W-:-:S04]  /*01b0*/  FSEL R3, R3, R4, !P0 ;  /* 0x0000000403037208 */ /* 0x000fc80004000000 */
[----:B------:R-:W0:Y:S02]  /*01c0*/  MUFU.RCP R2, R2 ;  /* 0x0000000200027308 */ /* 0x000e240000001000 */
[----:B0-----:R-:W-:-:S06]  /*01d0*/  FMUL R3, R2, R3 ;  /* 0x0000000302037220 */ /* 0x001fcc0000400000 */
[----:B------:R-:W0:Y:S02]  /*01e0*/  FRND.TRUNC R3, R3 ;  /* 0x0000000300037307 */ /* 0x000e24000020d000 */
[----:B0-----:R-:W-:-:S05]  /*01f0*/  FFMA R8, -|R5|, R3, R4 ;  /* 0x0000000305087223 */ /* 0x001fca0000000304 */
[----:B------:R-:W-:-:S13]  /*0200*/  ISETP.GE.U32.AND P0, PT, R8, R6, PT ;  /* 0x000000060800720c */ /* 0x000fda0003f06070 */
[----:B------:R-:W-:Y:S05]  /*0210*/  @!P0 BRA `(.L_x_4) ;  /* 0x0000000000388947 */ /* 0x000fea0003800000 */
[----:B------:R-:W-:-:S04]  /*0220*/  ISETP.GE.U32.AND P0, PT, R8, -0x7fffffff, PT ;  /* 0x800000010800780c */ /* 0x000fc80003f06070 */
[----:B------:R-:W-:-:S09]  /*0230*/  FSETP.GEU.OR P1, PT, R8, -|R5|, !P0 ;  /* 0xc00000050800720b */ /* 0x000fd2000472e400 */
[----:B------:R-:W-:-:S04]  /*0240*/  @P0 FADD R2, R3, -1 ;  /* 0xbf80000003020421 */ /* 0x000fc80000000000 */
[----:B------:R-:W-:-:S04]  /*0250*/  @!P1 FADD R2, R2, -1 ;  /* 0xbf80000002029421 */ /* 0x000fc80000000000 */
[----:B------:R-:W-:Y:S01]  /*0260*/  @P0 IMAD.MOV.U32 R3, RZ, RZ, R2 ;  /* 0x000000ffff030224 */ /* 0x000fe200078e0002 */
[----:B------:R-:W-:Y:S06]  /*0270*/  @P0 BRA `(.L_x_4) ;  /* 0x0000000000200947 */ /* 0x000fec0003800000 */
[----:B------:R-:W-:Y:S01]  /*0280*/  FADD R2, |R5|, |R5| ;  /* 0x4000000505027221 */ /* 0x000fe20000000200 */
[----:B------:R-:W-:-:S04]  /*0290*/  FADD R3, R3, 1 ;  /* 0x3f80000003037421 */ /* 0x000fc80000000000 */
[----:B------:R-:W-:-:S13]  /*02a0*/  FSETP.GE.AND P0, PT, R8, R2, PT ;  /* 0x000000020800720b */ /* 0x000fda0003f06000 */
[----:B------:R-:W-:-:S05]  /*02b0*/  @P0 FFMA R2, |R5|, -3, R8 ;  /* 0xc040000005020823 */ /* 0x000fca0000000208 */
[----:B------:R-:W-:Y:S01]  /*02c0*/  FSETP.GE.AND P1, PT, R2, RZ, P0 ;  /* 0x000000ff0200720b */ /* 0x000fe20000726000 */
[----:B------:R-:W-:-:S12]  /*02d0*/  @P0 FADD R2, R3, 1 ;  /* 0x3f80000003020421 */ /* 0x000fd80000000000 */
[----:B------:R-:W-:-:S04]  /*02e0*/  @P1 FADD R2, R2, 1 ;  /* 0x3f80000002021421 */ /* 0x000fc80000000000 */
[----:B------:R-:W-:-:S07]  /*02f0*/  @P0 IMAD.MOV.U32 R3, RZ, RZ, R2 ;  /* 0x000000ffff030224 */ /* 0x000fce00078e0002 */
.L_x_4:
[----:B------:R-:W-:Y:S05]  /*0300*/  BSYNC.RECONVERGENT B1 ;  /* 0x0000000000017941 */ /* 0x000fea0003800200 */
.L_x_3:
[----:B------:R-:W-:Y:S01]  /*0310*/  FFMA R4, -|R5|, R3, R4 ;  /* 0x0000000305047223 */ /* 0x000fe20000000304 */
[----:B------:R-:W-:Y:S06]  /*0320*/  BRA `(.L_x_1) ;  /* 0x0000000000807947 */ /* 0x000fec0003800000 */
.L_x_2:
[----:B------:R-:W-:Y:S01]  /*0330*/  LOP3.LUT R7, R3, 0xff800000, RZ, 0xc0, !PT ;  /* 0xff80000003077812 */ /* 0x000fe200078ec0ff */
[----:B------:R-:W-:Y:S01]  /*0340*/  BSSY.RECONVERGENT B1, `(.L_x_5) ;  /* 0x000001c000017945 */ /* 0x000fe20003800200 */
[C---:B------:R-:W-:Y:S02]  /*0350*/  ISETP.GT.U32.AND P0, PT, R4.reuse, 0x7f7fffff, PT ;  /* 0x7f7fffff0400780c */ /* 0x040fe40003f04070 */
[C---:B------:R-:W-:Y:S02]  /*0360*/  IADD3 R2, PT, PT, R4.reuse, -R7, RZ ;  /* 0x8000000704027210 */ /* 0x040fe40007ffe0ff */
[----:B------:R-:W-:Y:S02]  /*0370*/  LOP3.LUT R4, R4, 0x7fffff, RZ, 0xc0, !PT ;  /* 0x007fffff04047812 */ /* 0x000fe400078ec0ff */
[----:B------:R-:W-:Y:S02]  /*0380*/  LOP3.LUT R2, R2, 0xff800000, RZ, 0xc0, !PT ;  /* 0xff80000002027812 */ /* 0x000fe400078ec0ff */
[----:B------:R-:W-:-:S02]  /*0390*/  FSETP.GT.AND P2, PT, |R5|, RZ, PT ;  /* 0x000000ff0500720b */ /* 0x000fc40003f44200 */
[----:B------:R-:W-:Y:S01]  /*03a0*/  FSEL R7, R7, +QNAN , !P0 ;  /* 0x7fffffff07077808 */ /* 0x000fe20004000000 */
[----:B------:R-:W-:Y:S01]  /*03b0*/  VIADD R2, R2, 0xb800000 ;  /* 0x0b80000002027836 */ /* 0x000fe20000000000 */
[----:B------:R-:W-:Y:S02]  /*03c0*/  LOP3.LUT R4, R4, 0x3f800000, RZ, 0xfc, !PT ;  /* 0x3f80000004047812 */ /* 0x000fe400078efcff */
[----:B------:R-:W-:Y:S02]  /*03d0*/  FSEL R10, R7, +QNAN , P2 ;  /* 0x7fffffff070a7808 */ /* 0x000fe40001000000 */
[----:B------:R-:W-:-:S13]  /*03e0*/  ISETP.NE.AND P1, PT, R2, RZ, PT ;  /* 0x000000ff0200720c */ /* 0x000fda0003f25270 */
[----:B------:R-:W-:Y:S05]  /*03f0*/  @!P1 BRA `(.L_x_6) ;  /* 0x0000000000409947 */ /* 0x000fea0003800000 */
[----:B------:R-:W-:-:S04]  /*0400*/  LOP3.LUT R3, R3, 0x7fffff, RZ, 0xc0, !PT ;  /* 0x007fffff03037812 */ /* 0x000fc800078ec0ff */
[----:B------:R-:W-:-:S04]  /*0410*/  LOP3.LUT R3, R3, 0x3f800000, RZ, 0xfc, !PT ;  /* 0x3f80000003037812 */ /* 0x000fc800078efcff */
[----:B------:R0:W1:Y:S03]  /*0420*/  MUFU.RCP R5, R3 ;  /* 0x0000000300057308 */ /* 0x0000660000001000 */
.L_x_7:
[----:B------:R-:W-:-:S04]  /*0430*/  VIMNMX.U32 R7, PT, PT, R2, 0xb800000, PT ;  /* 0x0b80000002077848 */ /* 0x000fc80003fe0000 */
[----:B------:R-:W-:Y:S01]  /*0440*/  IADD3 R4, PT, PT, R7, R4, RZ ;  /* 0x0000000407047210 */ /* 0x000fe20007ffe0ff */
[----:B------:R-:W-:-:S04]  /*0450*/  IMAD.IADD R2, R2, 0x1, -R7 ;  /* 0x0000000102027824 */ /* 0x000fc800078e0a07 */
[----:B-1----:R-:W-:Y:S01]  /*0460*/  FMUL R6, R5, R4 ;  /* 0x0000000405067220 */ /* 0x002fe20000400000 */
[----:B------:R-:W-:-:S03]  /*0470*/  ISETP.NE.AND P1, PT, R2, RZ, PT ;  /* 0x000000ff0200720c */ /* 0x000fc60003f25270 */
[----:B------:R-:W-:-:S04]  /*0480*/  FFMA R8, -R3, R6, R4 ;  /* 0x0000000603087223 */ /* 0x000fc80000000104 */
[----:B------:R-:W-:-:S04]  /*0490*/  FFMA R9, R5, R8, R6 ;  /* 0x0000000805097223 */ /* 0x000fc80000000006 */
[----:B------:R-:W-:-:S04]  /*04a0*/  FFMA R6, -R3, R9, R4 ;  /* 0x0000000903067223 */ /* 0x000fc80000000104 */
[----:B------:R-:W-:-:S06]  /*04b0*/  FFMA.RZ R6, R5, R6, R9 ;  /* 0x0000000605067223 */ /* 0x000fcc000000c009 */
[----:B------:R-:W1:Y:S02]  /*04c0*/  FRND.TRUNC R6, R6 ;  /* 0x0000000600067307 */ /* 0x000e64000020d000 */
[----:B-1----:R-:W-:-:S05]  /*04d0*/  FFMA R4, -R3, R6, R4 ;  /* 0x0000000603047223 */ /* 0x002fca0000000104 */
[----:B------:R-:W-:-:S13]  /*04e0*/  ISETP.NE.AND P0, PT, R4, RZ, PT ;  /* 0x000000ff0400720c */ /* 0x000fda0003f05270 */
[----:B------:R-:W-:Y:S05]  /*04f0*/  @P0 BRA P1, `(.L_x_7) ;  /* 0xfffffffc00cc0947 */ /* 0x000fea000083ffff */
.L_x_6:
[----:B------:R-:W-:Y:S05]  /*0500*/  BSYNC.RECONVERGENT B1 ;  /* 0x0000000000017941 */ /* 0x000fea0003800200 */
.L_x_5:
[----:B0-----:R-:W-:-:S04]  /*0510*/  FMUL R3, R4, 1.1920928955078125e-07 ;  /* 0x3400000004037820 */ /* 0x001fc80000400000 */
[----:B------:R-:W-:-:S07]  /*0520*/  FMUL R4, R10, R3 ;  /* 0x000000030a047220 */ /* 0x000fce0000400000 */
.L_x_1:
[----:B------:R-:W-:Y:S05]  /*0530*/  BSYNC.RECONVERGENT B0 ;  /* 0x0000000000007941 */ /* 0x000fea0003800200 */
.L_x_0:
[C---:B------:R-:W-:Y:S01]  /*0540*/  FSETP.NAN.AND P0, PT, |R4|.reuse, |R4|, PT ;  /* 0x400000040400720b */ /* 0x040fe20003f08200 */
[----:B------:R-:W0:Y:S01]  /*0550*/  LDC.64 R2, c[0x0][0x388] ;  /* 0x0000e200ff027b82 */ /* 0x000e220000000a00 */
[----:B------:R-:W-:Y:S01]  /*0560*/  LOP3.LUT R5, R4, 0x80000000, R0, 0xb8, !PT ;  /* 0x8000000004057812 */ /* 0x000fe200078eb800 */
[----:B------:R-:W-:-:S03]  /*0570*/  HFMA2 R7, -RZ, RZ, 1.875, 0 ;  /* 0x3f800000ff077431 */ /* 0x000fc600000001ff */
[----:B------:R-:W-:-:S06]  /*0580*/  FSEL R5, R4, R5, P0 ;  /* 0x0000000504057208 */ /* 0x000fcc0000000000 */
[----:B------:R-:W0:Y:S02]  /*0590*/  F2I.TRUNC.NTZ R5, R5 ;  /* 0x0000000500057305 */ /* 0x000e24000020f100 */
[----:B0-----:R-:W-:-:S05]  /*05a0*/  IMAD.WIDE R2, R5, 0x4, R2 ;  /* 0x0000000405027825 */ /* 0x001fca00078e0202 */
[----:B------:R-:W-:Y:S01]  /*05b0*/  REDG.E.ADD.F32.FTZ.RN.STRONG.GPU desc[UR4][R2.64], R7 ;  /* 0x00000007020079a6 */ /* 0x000fe2000c12f304 */
[----:B------:R-:W-:Y:S05]  /*05c0*/  EXIT ;  /* 0x000000000000794d */ /* 0x000fea0003800000 */
.L_x_8:
[----:B------:R-:W-:-:S00]  /*05d0*/  BRA `(.L_x_8) ;  /* 0xfffffffc00fc7947 */ /* 0x000fc0000383ffff */
[----:B------:R-:W-:-:S00]  /*05e0*/  NOP ;  /* 0x0000000000007918 */ /* 0x000fc00000000000 */
        /* <DEDUP_REMOVED lines=9> */
.L_x_15:


//--------------------- .text._Z21inicializa_histogramaPfS_ii --------------------------
	.section	.text._Z21inicializa_histogramaPfS_ii,"ax",@progbits
	.align	128
        .global         _Z21inicializa_histogramaPfS_ii
        .type           _Z21inicializa_histogramaPfS_ii,@function
        .size           _Z21inicializa_histogramaPfS_ii,(.L_x_16 - _Z21inicializa_histogramaPfS_ii)
        .other          _Z21inicializa_histogramaPfS_ii,@"STO_CUDA_ENTRY STV_DEFAULT"
_Z21inicializa_histogramaPfS_ii:
.text._Z21inicializa_histogramaPfS_ii:
[----:B------:R-:W-:Y:S01]  /*0000*/  LDC R1, c[0x0][0x37c] ;  /* 0x0000df00ff017b82 */ /* 0x000fe20000000800 */
[----:B------:R-:W0:Y:S07]  /*0010*/  S2R R0, SR_TID.X ;  /* 0x0000000000007919 */ /* 0x000e2e0000002100 */
[----:B------:R-:W1:Y:S01]  /*0020*/  S2UR UR4, SR_CTAID.X ;  /* 0x00000000000479c3 */ /* 0x000e620000002500 */
[----:B------:R-:W1:Y:S07]  /*0030*/  LDCU UR5, c[0x0][0x360] ;  /* 0x00006c00ff0577ac */ /* 0x000e6e0008000800 */
[----:B------:R-:W2:Y:S01]  /*0040*/  LDC.64 R8, c[0x0][0x390] ;  /* 0x0000e400ff087b82 */ /* 0x000ea20000000a00 */
[----:B-1----:R-:W-:Y:S01]  /*0050*/  UIMAD UR4, UR4, UR5, URZ ;  /* 0x00000005040472a4 */ /* 0x002fe2000f8e02ff */
[----:B0-----:R-:W-:Y:S01]  /*0060*/  IMAD.MOV R2, RZ, RZ, -R0 ;  /* 0x000000ffff027224 */ /* 0x001fe200078e0a00 */
[----:B--2---:R-:W-:-:S04]  /*0070*/  VIMNMX R0, PT, PT, R8, R9, PT ;  /* 0x0000000908007248 */ /* 0x004fc80003fe0100 */
[----:B------:R-:W-:-:S04]  /*0080*/  ISETP.NE.AND P0, PT, R2, UR4, PT ;  /* 0x0000000402007c0c */ /* 0x000fc8000bf05270 */
[----:B------:R-:W-:-:S13]  /*0090*/  ISETP.LT.OR P0, PT, R0, 0x1, P0 ;  /* 0x000000010000780c */ /* 0x000fda0000701670 */
[----:B------:R-:W-:Y:S05]  /*00a0*/  @P0 EXIT ;  /* 0x000000000000094d */ /* 0x000fea0003800000 */
[C---:B------:R-:W-:Y:S01]  /*00b0*/  ISETP.GE.U32.AND P1, PT, R9.reuse, 0x10, PT ;  /* 0x000000100900780c */ /* 0x040fe20003f26070 */
[----:B------:R-:W0:Y:S01]  /*00c0*/  LDCU.64 UR6, c[0x0][0x358] ;  /* 0x00006b00ff0677ac */ /* 0x000e220008000a00 */
[----:B------:R-:W-:Y:S01]  /*00d0*/  LOP3.LUT R6, R9, 0xf, RZ, 0xc0, !PT ;  /* 0x0000000f09067812 */ /* 0x000fe200078ec0ff */
[----:B------:R-:W-:-:S03]  /*00e0*/  IMAD.MOV.U32 R5, RZ, RZ, RZ ;  /* 0x000000ffff057224 */ /* 0x000fc600078e00ff */
[----:B------:R-:W-:-:S07]  /*00f0*/  ISETP.NE.AND P0, PT, R6, RZ, PT ;  /* 0x000000ff0600720c */ /* 0x000fce0003f05270 */
[----:B------:R-:W-:Y:S06]  /*0100*/  @!P1 BRA `(.L_x_9) ;  /* 0x0000000000789947 */ /* 0x000fec0003800000 */
[----:B------:R-:W1:Y:S01]  /*0110*/  LDCU.64 UR4, c[0x0][0x388] ;  /* 0x00007100ff0477ac */ /* 0x000e620008000a00 */
[----:B------:R-:W-:-:S05]  /*0120*/  LOP3.LUT R5, R9, 0x7ffffff0, RZ, 0xc0, !PT ;  /* 0x7ffffff009057812 */ /* 0x000fca00078ec0ff */
[----:B------:R-:W-:Y:S01]  /*0130*/  IMAD.MOV R0, RZ, RZ, -R5 ;  /* 0x000000ffff007224 */ /* 0x000fe200078e0a05 */
[----:B-1----:R-:W-:-:S04]  /*0140*/  UIADD3 UR4, UP0, UPT, UR4, 0x20, URZ ;  /* 0x0000002004047890 */ /* 0x002fc8000ff1e0ff */
[----:B------:R-:W-:Y:S02]  /*0150*/  UIADD3.X UR5, UPT, UPT, URZ, UR5, URZ, UP0, !UPT ;  /* 0x00000005ff057290 */ /* 0x000fe400087fe4ff */
[----:B------:R-:W-:-:S04]  /*0160*/  IMAD.U32 R4, RZ, RZ, UR4 ;  /* 0x00000004ff047e24 */ /* 0x000fc8000f8e00ff */
[----:B------:R-:W-:-:S07]  /*0170*/  IMAD.U32 R7, RZ, RZ, UR5 ;  /* 0x00000005ff077e24 */ /* 0x000fce000f8e00ff */
.L_x_10:
[----:B------:R-:W-:Y:S02]  /*0180*/  VIADD R0, R0, 0x10 ;  /* 0x0000001000007836 */ /* 0x000fe40000000000 */
[----:B-1----:R-:W-:Y:S02]  /*0190*/  IMAD.MOV.U32 R2, RZ, RZ, R4 ;  /* 0x000000ffff027224 */ /* 0x002fe400078e0004 */
[----:B------:R-:W-:Y:S01]  /*01a0*/  IMAD.MOV.U32 R3, RZ, RZ, R7 ;  /* 0x000000ffff037224 */ /* 0x000fe200078e0007 */
[----:B------:R-:W-:Y:S02]  /*01b0*/  ISETP.NE.AND P1, PT, R0, RZ, PT ;  /* 0x000000ff0000720c */ /* 0x000fe40003f25270 */
[----:B------:R-:W-:Y:S02]  /*01c0*/  IADD3 R4, P2, PT, R2, 0x40, RZ ;  /* 0x0000004002047810 */ /* 0x000fe40007f5e0ff */
[----:B0-----:R1:W-:Y:S03]  /*01d0*/  STG.E desc[UR6][R2.64+-0x20], RZ ;  /* 0xffffe0ff02007986 */ /* 0x0013e6000c101906 */
[----:B------:R-:W-:Y:S01]  /*01e0*/  IMAD.X R7, RZ, RZ, R3, P2 ;  /* 0x000000ffff077224 */ /* 0x000fe200010e0603 */
[----:B------:R1:W-:Y:S04]  /*01f0*/  STG.E desc[UR6][R2.64+-0x1c], RZ ;  /* 0xffffe4ff02007986 */ /* 0x0003e8000c101906 */
        /* <DEDUP_REMOVED lines=13> */
[----:B------:R1:W-:Y:S01]  /*02d0*/  STG.E desc[UR6][R2.64+0x1c], RZ ;  /* 0x00001cff02007986 */ /* 0x0003e2000c101906 */
[----:B------:R-:W-:Y:S05]  /*02e0*/  @P1 BRA `(.L_x_10) ;  /* 0xfffffffc00a41947 */ /* 0x000fea000383ffff */
.L_x_9:
[----:B0-----:R-:W-:Y:S05]  /*02f0*/  @!P0 EXIT ;  /* 0x000000000000894d */ /* 0x001fea0003800000 */
[----:B------:R-:W-:Y:S02]  /*0300*/  ISETP.GE.U32.AND P0, PT, R6, 0x8, PT ;  /* 0x000000080600780c */ /* 0x000fe40003f06070 */
[----:B------:R-:W-:-:S04]  /*0310*/  LOP3.LUT R4, R9, 0x7, RZ, 0xc0, !PT ;  /* 0x0000000709047812 */ /* 0x000fc800078ec0ff */
[----:B------:R-:W-:-:S07]  /*0320*/  ISETP.NE.AND P1, PT, R4, RZ, PT ;  /* 0x000000ff0400720c */ /* 0x000fce0003f25270 */
[----:B------:R-:W-:Y:S06]  /*0330*/  @!P0 BRA `(.L_x_11) ;  /* 0x00000000002c8947 */ /* 0x000fec0003800000 */
[----:B-1----:R-:W0:Y:S02]  /*0340*/  LDC.64 R2, c[0x0][0x388] ;  /* 0x0000e200ff027b82 */ /* 0x002e240000000a00 */
[----:B0-----:R-:W-:-:S04]  /*0350*/  IMAD.WIDE.U32 R2, R5, 0x4, R2 ;  /* 0x0000000405027825 */ /* 0x001fc800078e0002 */
[----:B------:R-:W-:Y:S01]  /*0360*/  VIADD R5, R5, 0x8 ;  /* 0x0000000805057836 */ /* 0x000fe20000000000 */
[----:B------:R0:W-:Y:S04]  /*0370*/  STG.E desc[UR6][R2.64], RZ ;  /* 0x000000ff02007986 */ /* 0x0001e8000c101906 */
[----:B------:R0:W-:Y:S04]  /*0380*/  STG.E desc[UR6][R2.64+0x4], RZ ;  /* 0x000004ff02007986 */ /* 0x0001e8000c101906 */
[----:B------:R0:W-:Y:S04]  /*0390*/  STG.E desc[UR6][R2.64+0x8], RZ ;  /* 0x000008ff02007986 */ /* 0x0001e8000c101906 */
[----:B------:R0:W-:Y:S04]  /*03a0*/  STG.E desc[UR6][R2.64+0xc], RZ ;  /* 0x00000cff02007986 */ /* 0x0001e8000c101906 */
[----:B------:R0:W-:Y:S04]  /*03b0*/  STG.E desc[UR6][R2.64+0x10], RZ ;  /* 0x000010ff02007986 */ /* 0x0001e8000c101906 */
[----:B------:R0:W-:Y:S04]  /*03c0*/  STG.E desc[UR6][R2.64+0x14], RZ ;  /* 0x000014ff02007986 */ /* 0x0001e8000c101906 */
[----:B------:R0:W-:Y:S04]  /*03d0*/  STG.E desc[UR6][R2.64+0x18], RZ ;  /* 0x000018ff02007986 */ /* 0x0001e8000c101906 */
[----:B------:R0:W-:Y:S02]  /*03e0*/  STG.E desc[UR6][R2.64+0x1c], RZ ;  /* 0x00001cff02007986 */ /* 0x0001e4000c101906 */
.L_x_11:
[----:B------:R-:W-:Y:S05]  /*03f0*/  @!P1 EXIT ;  /* 0x000000000000994d */ /* 0x000fea0003800000 */
[----:B------:R-:W-:Y:S02]  /*0400*/  ISETP.GE.U32.AND P0, PT, R4, 0x4, PT ;  /* 0x000000040400780c */ /* 0x000fe40003f06070 */
[----:B------:R-:W-:-:S04]  /*0410*/  LOP3.LUT R0, R9, 0x3, RZ, 0xc0, !PT ;  /* 0x0000000309007812 */ /* 0x000fc800078ec0ff */
[----:B------:R-:W-:-:S07]  /*0420*/  ISETP.NE.AND P1, PT, R0, RZ, PT ;  /* 0x000000ff0000720c */ /* 0x000fce0003f25270 */
[----:B------:R-:W-:Y:S06]  /*0430*/  @!P0 BRA `(.L_x_12) ;  /* 0x00000000001c8947 */ /* 0x000fec0003800000 */
[----:B01----:R-:W0:Y:S02]  /*0440*/  LDC.64 R2, c[0x0][0x388] ;  /* 0x0000e200ff027b82 */ /* 0x003e240000000a00 */
[----:B0-----:R-:W-:-:S04]  /*0450*/  IMAD.WIDE.U32 R2, R5, 0x4, R2 ;  /* 0x0000000405027825 */ /* 0x001fc800078e0002 */
[----:B------:R-:W-:Y:S01]  /*0460*/  VIADD R5, R5, 0x4 ;  /* 0x0000000405057836 */ /* 0x000fe20000000000 */
[----:B------:R2:W-:Y:S04]  /*0470*/  STG.E desc[UR6][R2.64], RZ ;  /* 0x000000ff02007986 */ /* 0x0005e8000c101906 */
[----:B------:R2:W-:Y:S04]  /*0480*/  STG.E desc[UR6][R2.64+0x4], RZ ;  /* 0x000004ff02007986 */ /* 0x0005e8000c101906 */
[----:B------:R2:W-:Y:S04]  /*0490*/  STG.E desc[UR6][R2.64+0x8], RZ ;  /* 0x000008ff02007986 */ /* 0x0005e8000c101906 */
[----:B------:R2:W-:Y:S02]  /*04a0*/  STG.E desc[UR6][R2.64+0xc], RZ ;  /* 0x00000cff02007986 */ /* 0x0005e4000c101906 */
.L_x_12:
[----:B------:R-:W-:Y:S05]  /*04b0*/  @!P1 EXIT ;  /* 0x000000000000994d */ /* 0x000fea0003800000 */
[----:B012---:R-:W0:Y:S01]  /*04c0*/  LDC.64 R2, c[0x0][0x388] ;  /* 0x0000e200ff027b82 */ /* 0x007e220000000a00 */
[----:B------:R-:W-:Y:S02]  /*04d0*/  IMAD.MOV R0, RZ, RZ, -R0 ;  /* 0x000000ffff007224 */ /* 0x000fe400078e0a00 */
[----:B0-----:R-:W-:-:S07]  /*04e0*/  IMAD.WIDE.U32 R2, R5, 0x4, R2 ;  /* 0x0000000405027825 */ /* 0x001fce00078e0002 */
.L_x_13:
[----:B------:R-:W-:Y:S01]  /*04f0*/  VIADD R0, R0, 0x1 ;  /* 0x0000000100007836 */ /* 0x000fe20000000000 */
[----:B------:R0:W-:Y:S04]  /*0500*/  STG.E desc[UR6][R2.64], RZ ;  /* 0x000000ff02007986 */ /* 0x0001e8000c101906 */
[----:B------:R-:W-:Y:S02]  /*0510*/  ISETP.NE.AND P0, PT, R0, RZ, PT ;  /* 0x000000ff0000720c */ /* 0x000fe40003f05270 */
[----:B0-----:R-:W-:-:S05]  /*0520*/  IADD3 R2, P1, PT, R2, 0x4, RZ ;  /* 0x0000000402027810 */ /* 0x001fca0007f3e0ff */
[----:B------:R-:W-:-:S06]  /*0530*/  IMAD.X R3, RZ, RZ, R3, P1 ;  /* 0x000000ffff037224 */ /* 0x000fcc00008e0603 */
[----:B------:R-:W-:Y:S05]  /*0540*/  @P0 BRA `(.L_x_13) ;  /* 0xfffffffc00e80947 */ /* 0x000fea000383ffff */
[----:B------:R-:W-:Y:S05]  /*0550*/  EXIT ;  /* 0x000000000000794d */ /* 0x000fea0003800000 */
.L_x_14:
        /* <DEDUP_REMOVED lines=10> */
.L_x_16:


//--------------------- .nv.shared.reserved.0     --------------------------
	.section	.nv.shared.reserved.0,"aw",@nobits
	.weak		__nv_reservedSMEM_offset_0_alias
	.size		__nv_reservedSMEM_offset_0_alias, 0, 64
	.other		__nv_reservedSMEM_offset_0_alias,@"STO_CUDA_RESERVED_SHARED STV_DEFAULT"
__nv_reservedSMEM_offset_0_alias:
	.zero		0
	.zero		64


//--------------------- .nv.constant0._Z10histogramaPfS_ii --------------------------
	.section	.nv.constant0._Z10histogramaPfS_ii,"a",@progbits
	.sectionflags	@""
	.align	4
.nv.constant0._Z10histogramaPfS_ii:
	.zero		920


//--------------------- .nv.constant0._Z21inicializa_histogramaPfS_ii --------------------------
	.section	.nv.constant0._Z21inicializa_histogramaPfS_ii,"a",@progbits
	.sectionflags	@""
	.align	4
.nv.constant0._Z21inicializa_histogramaPfS_ii:
	.zero		920


//--------------------- SYMBOLS --------------------------

	.type		.nv.reservedSmem.offset0,@object
	.size		.nv.reservedSmem.offset0,0x4
